//
// Generated by NVIDIA NVVM Compiler
//
// Compiler Build ID: CL-36424714
// Cuda compilation tools, release 13.0, V13.0.88
// Based on NVVM 20.0.0
//

.version 9.0
.target sm_100
.address_size 64

	// .globl	_Z9vectorAddPiS_S_i

.visible .entry _Z9vectorAddPiS_S_i(
	.param .u64 .ptr .align 1 _Z9vectorAddPiS_S_i_param_0,
	.param .u64 .ptr .align 1 _Z9vectorAddPiS_S_i_param_1,
	.param .u64 .ptr .align 1 _Z9vectorAddPiS_S_i_param_2,
	.param .u32 _Z9vectorAddPiS_S_i_param_3
)
{
	.reg .pred 	%p<2>;
	.reg .b32 	%r<9>;
	.reg .b64 	%rd<11>;

	ld.param.u64 	%rd1, [_Z9vectorAddPiS_S_i_param_0];
	ld.param.u64 	%rd2, [_Z9vectorAddPiS_S_i_param_1];
	ld.param.u64 	%rd3, [_Z9vectorAddPiS_S_i_param_2];
	ld.param.u32 	%r2, [_Z9vectorAddPiS_S_i_param_3];
	mov.u32 	%r3, %ctaid.x;
	mov.u32 	%r4, %ntid.x;
	mov.u32 	%r5, %tid.x;
	mad.lo.s32 	%r1, %r3, %r4, %r5;
	setp.ge.s32 	%p1, %r1, %r2;
	@%p1 bra 	$L__BB0_2;
	cvta.to.global.u64 	%rd4, %rd1;
	cvta.to.global.u64 	%rd5, %rd2;
	cvta.to.global.u64 	%rd6, %rd3;
	mul.wide.s32 	%rd7, %r1, 4;
	add.s64 	%rd8, %rd4, %rd7;
	ld.global.u32 	%r6, [%rd8];
	add.s64 	%rd9, %rd5, %rd7;
	ld.global.u32 	%r7, [%rd9];
	or.b32  	%r8, %r7, %r6;
	add.s64 	%rd10, %rd6, %rd7;
	st.global.u32 	[%rd10], %r8;
$L__BB0_2:
	ret;

}


// ===== COMPILED SASS (sm_100) =====

	.target	sm_100

	.elftype	@"ET_EXEC"


//--------------------- .note.nv.tkinfo           --------------------------
	.section	.note.nv.tkinfo,"",@"SHT_NOTE"
	.sectionflags	@"SHF_NOTE_NV_TKINFO"
	.tkinfo
        /*0018*/ 	.word	0x00000002
        /*0030*/ 	.string	""
        /*0030*/ 	.string	"ptxas"
        /*0030*/ 	.string	"Cuda compilation tools, release 13.0, V13.0.88"
        /*0030*/ 	.string	"Build cuda_13.0.r13.0/compiler.36424714_0"
        /*0030*/ 	.string	"-arch sm_100 -m 64 "



//--------------------- .note.nv.cuinfo           --------------------------
	.section	.note.nv.cuinfo,"",@"SHT_NOTE"
	.sectionflags	@"SHF_NOTE_NV_CUINFO"
        /*0018*/ 	.short	0x0002
        /*001a*/ 	.short	0x0064
        /*001c*/ 	.short	0x0082
	.zero		2


//--------------------- .nv.info                  --------------------------
	.section	.nv.info,"",@"SHT_CUDA_INFO"
	.align	4


	//----- nvinfo : EIATTR_REGCOUNT
	.align		4
        /*0000*/ 	.byte	0x04, 0x2f
        /*0002*/ 	.short	(.L_1 - .L_0)
	.align		4
.L_0:
        /*0004*/ 	.word	index@(_Z9vectorAddPiS_S_i)
        /*0008*/ 	.word	0x0000000c


	//----- nvinfo : EIATTR_FRAME_SIZE
	.align		4
.L_1:
        /*000c*/ 	.byte	0x04, 0x11
        /*000e*/ 	.short	(.L_3 - .L_2)
	.align		4
.L_2:
        /*0010*/ 	.word	index@(_Z9vectorAddPiS_S_i)
        /*0014*/ 	.word	0x00000000


	//----- nvinfo : EIATTR_MIN_STACK_SIZE
	.align		4
.L_3:
        /*0018*/ 	.byte	0x04, 0x12
        /*001a*/ 	.short	(.L_5 - .L_4)
	.align		4
.L_4:
        /*001c*/ 	.word	index@(_Z9vectorAddPiS_S_i)
        /*0020*/ 	.word	0x00000000
.L_5:


//--------------------- .nv.compat                --------------------------
	.section	.nv.compat,"",@"SHT_CUDA_COMPAT_INFO"
	.align	4
        /*0000*/ 	.byte	0x02, 0x09, 0x00, 0x00, 0x02, 0x02, 0x01, 0x00, 0x02, 0x05, 0x05, 0x00, 0x03, 0x07, 0x01, 0x01
        /*0010*/ 	.byte	0x02, 0x03, 0x00, 0x00, 0x02, 0x06, 0x01, 0x00, 0x04, 0x0b, 0x08, 0x00, 0x09, 0x00, 0x00, 0x00
        /*0020*/ 	.byte	0x00, 0x00, 0x00, 0x00


//--------------------- .nv.info._Z9vectorAddPiS_S_i --------------------------
	.section	.nv.info._Z9vectorAddPiS_S_i,"",@"SHT_CUDA_INFO"
	.sectionflags	@""
	.align	4


	//----- nvinfo : EIATTR_CUDA_API_VERSION
	.align		4
        /*0000*/ 	.byte	0x04, 0x37
        /*0002*/ 	.short	(.L_7 - .L_6)
.L_6:
        /*0004*/ 	.word	0x00000082


	//----- nvinfo : EIATTR_KPARAM_INFO
	.align		4
.L_7:
        /*0008*/ 	.byte	0x04, 0x17
        /*000a*/ 	.short	(.L_9 - .L_8)
.L_8:
        /*000c*/ 	.word	0x00000000
        /*0010*/ 	.short	0x0003
        /*0012*/ 	.short	0x0018
        /*0014*/ 	.byte	0x00, 0xf0, 0x11, 0x00


	//----- nvinfo : EIATTR_KPARAM_INFO
	.align		4
.L_9:
        /*0018*/ 	.byte	0x04, 0x17
        /*001a*/ 	.short	(.L_11 - .L_10)
.L_10:
        /*001c*/ 	.word	0x00000000
        /*0020*/ 	.short	0x0002
        /*0022*/ 	.short	0x0010
        /*0024*/ 	.byte	0x00, 0xf5, 0x21, 0x00


	//----- nvinfo : EIATTR_KPARAM_INFO
	.align		4
.L_11:
        /*0028*/ 	.byte	0x04, 0x17
        /*002a*/ 	.short	(.L_13 - .L_12)
.L_12:
        /*002c*/ 	.word	0x00000000
        /*0030*/ 	.short	0x0001
        /*0032*/ 	.short	0x0008
        /*0034*/ 	.byte	0x00, 0xf5, 0x21, 0x00


	//----- nvinfo : EIATTR_KPARAM_INFO
	.align		4
.L_13:
        /*0038*/ 	.byte	0x04, 0x17
        /*003a*/ 	.short	(.L_15 - .L_14)
.L_14:
        /*003c*/ 	.word	0x00000000
        /*0040*/ 	.short	0x0000
        /*0042*/ 	.short	0x0000
        /*0044*/ 	.byte	0x00, 0xf5, 0x21, 0x00


	//----- nvinfo : EIATTR_SPARSE_MMA_MASK
	.align		4
.L_15:
        /*0048*/ 	.byte	0x03, 0x50
        /*004a*/ 	.short	0x0000


	//----- nvinfo : EIATTR_MAXREG_COUNT
	.align		4
        /*004c*/ 	.byte	0x03, 0x1b
        /*004e*/ 	.short	0x00ff


	//----- nvinfo : EIATTR_MERCURY_ISA_VERSION
	.align		4
        /*0050*/ 	.byte	0x03, 0x5f
        /*0052*/ 	.short	0x0101


	//----- nvinfo : EIATTR_VRC_CTA_INIT_COUNT
	.align		4
        /*0054*/ 	.byte	0x02, 0x4a
	.zero		1
	.zero		1


	//----- nvinfo : EIATTR_EXIT_INSTR_OFFSETS
	.align		4
        /*0058*/ 	.byte	0x04, 0x1c
        /*005a*/ 	.short	(.L_17 - .L_16)


	//   ....[0]....
.L_16:
        /*005c*/ 	.word	0x00000070


	//   ....[1]....
        /*0060*/ 	.word	0x00000130


	//----- nvinfo : EIATTR_CBANK_PARAM_SIZE
	.align		4
.L_17:
        /*0064*/ 	.byte	0x03, 0x19
        /*0066*/ 	.short	0x001c


	//----- nvinfo : EIATTR_PARAM_CBANK
	.align		4
        /*0068*/ 	.byte	0x04, 0x0a
        /*006a*/ 	.short	(.L_19 - .L_18)
	.align		4
.L_18:
        /*006c*/ 	.word	index@(.nv.constant0._Z9vectorAddPiS_S_i)
        /*0070*/ 	.short	0x0380
        /*0072*/ 	.short	0x001c


	//----- nvinfo : EIATTR_SW_WAR
	.align		4
.L_19:
        /*0074*/ 	.byte	0x04, 0x36
        /*0076*/ 	.short	(.L_21 - .L_20)
.L_20:
        /*0078*/ 	.word	0x00000008
.L_21:


//--------------------- .nv.callgraph             --------------------------
	.section	.nv.callgraph,"",@"SHT_CUDA_CALLGRAPH"
	.align	4
	.sectionentsize	8
	.align		4
        /*0000*/ 	.word	0x00000000
	.align		4
        /*0004*/ 	.word	0xffffffff
	.align		4
        /*0008*/ 	.word	0x00000000
	.align		4
        /*000c*/ 	.word	0xfffffffe
	.align		4
        /*0010*/ 	.word	0x00000000
	.align		4
        /*0014*/ 	.word	0xfffffffd
	.align		4
        /*0018*/ 	.word	0x00000000
	.align		4
        /*001c*/ 	.word	0xfffffffc


//--------------------- .text._Z9vectorAddPiS_S_i --------------------------
	.section	.text._Z9vectorAddPiS_S_i,"ax",@progbits
	.align	128
        .global         _Z9vectorAddPiS_S_i
        .type           _Z9vectorAddPiS_S_i,@function
        .size           _Z9vectorAddPiS_S_i,(.L_x_1 - _Z9vectorAddPiS_S_i)
        .other          _Z9vectorAddPiS_S_i,@"STO_CUDA_ENTRY STV_DEFAULT"
_Z9vectorAddPiS_S_i:
.text._Z9vectorAddPiS_S_i:
[----:B------:R-:W-:Y:S01]  /*0000*/  LDC R1, c[0x0][0x37c] ;  /* 0x0000df00ff017b82 */ /* 0x000fe20000000800 */
[----:B------:R-:W0:Y:S07]  /*0010*/  S2R R0, SR_TID.X ;  /* 0x0000000000007919 */ /* 0x000e2e0000002100 */
[----:B------:R-:W0:Y:S01]  /*0020*/  S2UR UR4, SR_CTAID.X ;  /* 0x00000000000479c3 */ /* 0x000e220000002500 */
[----:B------:R-:W1:Y:S07]  /*0030*/  LDCU UR5, c[0x0][0x398] ;  /* 0x00007300ff0577ac */ /* 0x000e6e0008000800 */
[----:B------:R-:W0:Y:S02]  /*0040*/  LDC R9, c[0x0][0x360] ;  /* 0x0000d800ff097b82 */ /* 0x000e240000000800 */
[----:B0-----:R-:W-:-:S05]  /*0050*/  IMAD R9, R9, UR4, R0 ;  /* 0x0000000409097c24 */ /* 0x001fca000f8e0200 */
[----:B-1----:R-:W-:-:S13]  /*0060*/  ISETP.GE.AND P0, PT, R9, UR5, PT ;  /* 0x0000000509007c0c */ /* 0x002fda000bf06270 */
[----:B------:R-:W-:Y:S05]  /*0070*/  @P0 EXIT ;  /* 0x000000000000094d */ /* 0x000fea0003800000 */
[----:B------:R-:W0:Y:S01]  /*0080*/  LDC.64 R2, c[0x0][0x380] ;  /* 0x0000e000ff027b82 */ /* 0x000e220000000a00 */
[----:B------:R-:W1:Y:S07]  /*0090*/  LDCU.64 UR4, c[0x0][0x358] ;  /* 0x00006b00ff0477ac */ /* 0x000e6e0008000a00 */
[----:B------:R-:W2:Y:S08]  /*00a0*/  LDC.64 R4, c[0x0][0x388] ;  /* 0x0000e200ff047b82 */ /* 0x000eb00000000a00 */
[----:B------:R-:W3:Y:S01]  /*00b0*/  LDC.64 R6, c[0x0][0x390] ;  /* 0x0000e400ff067b82 */ /* 0x000ee20000000a00 */
[----:B0-----:R-:W-:-:S06]  /*00c0*/  IMAD.WIDE R2, R9, 0x4, R2 ;  /* 0x0000000409027825 */ /* 0x001fcc00078e0202 */
[----:B-1----:R-:W4:Y:S01]  /*00d0*/  LDG.E R2, desc[UR4][R2.64] ;  /* 0x0000000402027981 */ /* 0x002f22000c1e1900 */
[----:B--2---:R-:W-:-:S06]  /*00e0*/  IMAD.WIDE R4, R9, 0x4, R4 ;  /* 0x0000000409047825 */ /* 0x004fcc00078e0204 */
[----:B------:R-:W4:Y:S01]  /*00f0*/  LDG.E R5, desc[UR4][R4.64] ;  /* 0x0000000404057981 */ /* 0x000f22000c1e1900 */
[----:B---3--:R-:W-:Y:S01]  /*0100*/  IMAD.WIDE R6, R9, 0x4, R6 ;  /* 0x0000000409067825 */ /* 0x008fe200078e0206 */
[----:B----4-:R-:W-:-:S05]  /*0110*/  LOP3.LUT R9, R5, R2, RZ, 0xfc, !PT ;  /* 0x0000000205097212 */ /* 0x010fca00078efcff */
[----:B------:R-:W-:Y:S01]  /*0120*/  STG.E desc[UR4][R6.64], R9 ;  /* 0x0000000906007986 */ /* 0x000fe2000c101904 */
[----:B------:R-:W-:Y:S05]  /*0130*/  EXIT ;  /* 0x000000000000794d */ /* 0x000fea0003800000 */
.L_x_0:
[----:B------:R-:W-:-:S00]  /*0140*/  BRA `(.L_x_0) ;  /* 0xfffffffc00fc7947 */ /* 0x000fc0000383ffff */
[----:B------:R-:W-:-:S00]  /*0150*/  NOP ;  /* 0x0000000000007918 */ /* 0x000fc00000000000 */
        /* <DEDUP_REMOVED lines=10> */
.L_x_1:


//--------------------- .nv.shared.reserved.0     --------------------------
	.section	.nv.shared.reserved.0,"aw",@nobits
	.weak		__nv_reservedSMEM_offset_0_alias
	.size		__nv_reservedSMEM_offset_0_alias, 0, 64
	.other		__nv_reservedSMEM_offset_0_alias,@"STO_CUDA_RESERVED_SHARED STV_DEFAULT"
__nv_reservedSMEM_offset_0_alias:
	.zero		0
	.zero		64


//--------------------- .nv.constant0._Z9vectorAddPiS_S_i --------------------------
	.section	.nv.constant0._Z9vectorAddPiS_S_i,"a",@progbits
	.sectionflags	@""
	.align	4
.nv.constant0._Z9vectorAddPiS_S_i:
	.zero		924


//--------------------- SYMBOLS --------------------------

	.type		.nv.reservedSmem.offset0,@object
	.size		.nv.reservedSmem.offset0,0x4
